//
// Generated by NVIDIA NVVM Compiler
//
// Compiler Build ID: CL-36424714
// Cuda compilation tools, release 13.0, V13.0.88
// Based on NVVM 20.0.0
//

.version 9.0
.target sm_100
.address_size 64

	// .globl	_Z9sumKernelPiS_
// smem has been demoted

.visible .entry _Z9sumKernelPiS_(
	.param .u64 .ptr .align 1 _Z9sumKernelPiS__param_0,
	.param .u64 .ptr .align 1 _Z9sumKernelPiS__param_1
)
{
	.reg .pred 	%p<2>;
	.reg .b32 	%r<262>;
	.reg .b64 	%rd<7>;
	// demoted variable
	.shared .align 4 .b8 smem[512];
	ld.param.u64 	%rd2, [_Z9sumKernelPiS__param_0];
	ld.param.u64 	%rd1, [_Z9sumKernelPiS__param_1];
	cvta.to.global.u64 	%rd3, %rd2;
	mov.u32 	%r1, %tid.x;
	mul.wide.u32 	%rd4, %r1, 4;
	add.s64 	%rd5, %rd3, %rd4;
	ld.global.u32 	%r2, [%rd5];
	add.s32 	%r3, %r2, %r1;
	shl.b32 	%r4, %r1, 2;
	mov.u32 	%r5, smem;
	add.s32 	%r6, %r5, %r4;
	st.shared.u32 	[%r6], %r3;
	setp.ne.s32 	%p1, %r1, 0;
	@%p1 bra 	$L__BB0_2;
	cvta.to.global.u64 	%rd6, %rd1;
	ld.shared.u32 	%r7, [smem];
	ld.shared.u32 	%r8, [smem+4];
	add.s32 	%r9, %r7, %r8;
	ld.shared.u32 	%r10, [smem+8];
	add.s32 	%r11, %r9, %r10;
	ld.shared.u32 	%r12, [smem+12];
	add.s32 	%r13, %r11, %r12;
	ld.shared.u32 	%r14, [smem+16];
	add.s32 	%r15, %r13, %r14;
	ld.shared.u32 	%r16, [smem+20];
	add.s32 	%r17, %r15, %r16;
	ld.shared.u32 	%r18, [smem+24];
	add.s32 	%r19, %r17, %r18;
	ld.shared.u32 	%r20, [smem+28];
	add.s32 	%r21, %r19, %r20;
	ld.shared.u32 	%r22, [smem+32];
	add.s32 	%r23, %r21, %r22;
	ld.shared.u32 	%r24, [smem+36];
	add.s32 	%r25, %r23, %r24;
	ld.shared.u32 	%r26, [smem+40];
	add.s32 	%r27, %r25, %r26;
	ld.shared.u32 	%r28, [smem+44];
	add.s32 	%r29, %r27, %r28;
	ld.shared.u32 	%r30, [smem+48];
	add.s32 	%r31, %r29, %r30;
	ld.shared.u32 	%r32, [smem+52];
	add.s32 	%r33, %r31, %r32;
	ld.shared.u32 	%r34, [smem+56];
	add.s32 	%r35, %r33, %r34;
	ld.shared.u32 	%r36, [smem+60];
	add.s32 	%r37, %r35, %r36;
	ld.shared.u32 	%r38, [smem+64];
	add.s32 	%r39, %r37, %r38;
	ld.shared.u32 	%r40, [smem+68];
	add.s32 	%r41, %r39, %r40;
	ld.shared.u32 	%r42, [smem+72];
	add.s32 	%r43, %r41, %r42;
	ld.shared.u32 	%r44, [smem+76];
	add.s32 	%r45, %r43, %r44;
	ld.shared.u32 	%r46, [smem+80];
	add.s32 	%r47, %r45, %r46;
	ld.shared.u32 	%r48, [smem+84];
	add.s32 	%r49, %r47, %r48;
	ld.shared.u32 	%r50, [smem+88];
	add.s32 	%r51, %r49, %r50;
	ld.shared.u32 	%r52, [smem+92];
	add.s32 	%r53, %r51, %r52;
	ld.shared.u32 	%r54, [smem+96];
	add.s32 	%r55, %r53, %r54;
	ld.shared.u32 	%r56, [smem+100];
	add.s32 	%r57, %r55, %r56;
	ld.shared.u32 	%r58, [smem+104];
	add.s32 	%r59, %r57, %r58;
	ld.shared.u32 	%r60, [smem+108];
	add.s32 	%r61, %r59, %r60;
	ld.shared.u32 	%r62, [smem+112];
	add.s32 	%r63, %r61, %r62;
	ld.shared.u32 	%r64, [smem+116];
	add.s32 	%r65, %r63, %r64;
	ld.shared.u32 	%r66, [smem+120];
	add.s32 	%r67, %r65, %r66;
	ld.shared.u32 	%r68, [smem+124];
	add.s32 	%r69, %r67, %r68;
	ld.shared.u32 	%r70, [smem+128];
	add.s32 	%r71, %r69, %r70;
	ld.shared.u32 	%r72, [smem+132];
	add.s32 	%r73, %r71, %r72;
	ld.shared.u32 	%r74, [smem+136];
	add.s32 	%r75, %r73, %r74;
	ld.shared.u32 	%r76, [smem+140];
	add.s32 	%r77, %r75, %r76;
	ld.shared.u32 	%r78, [smem+144];
	add.s32 	%r79, %r77, %r78;
	ld.shared.u32 	%r80, [smem+148];
	add.s32 	%r81, %r79, %r80;
	ld.shared.u32 	%r82, [smem+152];
	add.s32 	%r83, %r81, %r82;
	ld.shared.u32 	%r84, [smem+156];
	add.s32 	%r85, %r83, %r84;
	ld.shared.u32 	%r86, [smem+160];
	add.s32 	%r87, %r85, %r86;
	ld.shared.u32 	%r88, [smem+164];
	add.s32 	%r89, %r87, %r88;
	ld.shared.u32 	%r90, [smem+168];
	add.s32 	%r91, %r89, %r90;
	ld.shared.u32 	%r92, [smem+172];
	add.s32 	%r93, %r91, %r92;
	ld.shared.u32 	%r94, [smem+176];
	add.s32 	%r95, %r93, %r94;
	ld.shared.u32 	%r96, [smem+180];
	add.s32 	%r97, %r95, %r96;
	ld.shared.u32 	%r98, [smem+184];
	add.s32 	%r99, %r97, %r98;
	ld.shared.u32 	%r100, [smem+188];
	add.s32 	%r101, %r99, %r100;
	ld.shared.u32 	%r102, [smem+192];
	add.s32 	%r103, %r101, %r102;
	ld.shared.u32 	%r104, [smem+196];
	add.s32 	%r105, %r103, %r104;
	ld.shared.u32 	%r106, [smem+200];
	add.s32 	%r107, %r105, %r106;
	ld.shared.u32 	%r108, [smem+204];
	add.s32 	%r109, %r107, %r108;
	ld.shared.u32 	%r110, [smem+208];
	add.s32 	%r111, %r109, %r110;
	ld.shared.u32 	%r112, [smem+212];
	add.s32 	%r113, %r111, %r112;
	ld.shared.u32 	%r114, [smem+216];
	add.s32 	%r115, %r113, %r114;
	ld.shared.u32 	%r116, [smem+220];
	add.s32 	%r117, %r115, %r116;
	ld.shared.u32 	%r118, [smem+224];
	add.s32 	%r119, %r117, %r118;
	ld.shared.u32 	%r120, [smem+228];
	add.s32 	%r121, %r119, %r120;
	ld.shared.u32 	%r122, [smem+232];
	add.s32 	%r123, %r121, %r122;
	ld.shared.u32 	%r124, [smem+236];
	add.s32 	%r125, %r123, %r124;
	ld.shared.u32 	%r126, [smem+240];
	add.s32 	%r127, %r125, %r126;
	ld.shared.u32 	%r128, [smem+244];
	add.s32 	%r129, %r127, %r128;
	ld.shared.u32 	%r130, [smem+248];
	add.s32 	%r131, %r129, %r130;
	ld.shared.u32 	%r132, [smem+252];
	add.s32 	%r133, %r131, %r132;
	ld.shared.u32 	%r134, [smem+256];
	add.s32 	%r135, %r133, %r134;
	ld.shared.u32 	%r136, [smem+260];
	add.s32 	%r137, %r135, %r136;
	ld.shared.u32 	%r138, [smem+264];
	add.s32 	%r139, %r137, %r138;
	ld.shared.u32 	%r140, [smem+268];
	add.s32 	%r141, %r139, %r140;
	ld.shared.u32 	%r142, [smem+272];
	add.s32 	%r143, %r141, %r142;
	ld.shared.u32 	%r144, [smem+276];
	add.s32 	%r145, %r143, %r144;
	ld.shared.u32 	%r146, [smem+280];
	add.s32 	%r147, %r145, %r146;
	ld.shared.u32 	%r148, [smem+284];
	add.s32 	%r149, %r147, %r148;
	ld.shared.u32 	%r150, [smem+288];
	add.s32 	%r151, %r149, %r150;
	ld.shared.u32 	%r152, [smem+292];
	add.s32 	%r153, %r151, %r152;
	ld.shared.u32 	%r154, [smem+296];
	add.s32 	%r155, %r153, %r154;
	ld.shared.u32 	%r156, [smem+300];
	add.s32 	%r157, %r155, %r156;
	ld.shared.u32 	%r158, [smem+304];
	add.s32 	%r159, %r157, %r158;
	ld.shared.u32 	%r160, [smem+308];
	add.s32 	%r161, %r159, %r160;
	ld.shared.u32 	%r162, [smem+312];
	add.s32 	%r163, %r161, %r162;
	ld.shared.u32 	%r164, [smem+316];
	add.s32 	%r165, %r163, %r164;
	ld.shared.u32 	%r166, [smem+320];
	add.s32 	%r167, %r165, %r166;
	ld.shared.u32 	%r168, [smem+324];
	add.s32 	%r169, %r167, %r168;
	ld.shared.u32 	%r170, [smem+328];
	add.s32 	%r171, %r169, %r170;
	ld.shared.u32 	%r172, [smem+332];
	add.s32 	%r173, %r171, %r172;
	ld.shared.u32 	%r174, [smem+336];
	add.s32 	%r175, %r173, %r174;
	ld.shared.u32 	%r176, [smem+340];
	add.s32 	%r177, %r175, %r176;
	ld.shared.u32 	%r178, [smem+344];
	add.s32 	%r179, %r177, %r178;
	ld.shared.u32 	%r180, [smem+348];
	add.s32 	%r181, %r179, %r180;
	ld.shared.u32 	%r182, [smem+352];
	add.s32 	%r183, %r181, %r182;
	ld.shared.u32 	%r184, [smem+356];
	add.s32 	%r185, %r183, %r184;
	ld.shared.u32 	%r186, [smem+360];
	add.s32 	%r187, %r185, %r186;
	ld.shared.u32 	%r188, [smem+364];
	add.s32 	%r189, %r187, %r188;
	ld.shared.u32 	%r190, [smem+368];
	add.s32 	%r191, %r189, %r190;
	ld.shared.u32 	%r192, [smem+372];
	add.s32 	%r193, %r191, %r192;
	ld.shared.u32 	%r194, [smem+376];
	add.s32 	%r195, %r193, %r194;
	ld.shared.u32 	%r196, [smem+380];
	add.s32 	%r197, %r195, %r196;
	ld.shared.u32 	%r198, [smem+384];
	add.s32 	%r199, %r197, %r198;
	ld.shared.u32 	%r200, [smem+388];
	add.s32 	%r201, %r199, %r200;
	ld.shared.u32 	%r202, [smem+392];
	add.s32 	%r203, %r201, %r202;
	ld.shared.u32 	%r204, [smem+396];
	add.s32 	%r205, %r203, %r204;
	ld.shared.u32 	%r206, [smem+400];
	add.s32 	%r207, %r205, %r206;
	ld.shared.u32 	%r208, [smem+404];
	add.s32 	%r209, %r207, %r208;
	ld.shared.u32 	%r210, [smem+408];
	add.s32 	%r211, %r209, %r210;
	ld.shared.u32 	%r212, [smem+412];
	add.s32 	%r213, %r211, %r212;
	ld.shared.u32 	%r214, [smem+416];
	add.s32 	%r215, %r213, %r214;
	ld.shared.u32 	%r216, [smem+420];
	add.s32 	%r217, %r215, %r216;
	ld.shared.u32 	%r218, [smem+424];
	add.s32 	%r219, %r217, %r218;
	ld.shared.u32 	%r220, [smem+428];
	add.s32 	%r221, %r219, %r220;
	ld.shared.u32 	%r222, [smem+432];
	add.s32 	%r223, %r221, %r222;
	ld.shared.u32 	%r224, [smem+436];
	add.s32 	%r225, %r223, %r224;
	ld.shared.u32 	%r226, [smem+440];
	add.s32 	%r227, %r225, %r226;
	ld.shared.u32 	%r228, [smem+444];
	add.s32 	%r229, %r227, %r228;
	ld.shared.u32 	%r230, [smem+448];
	add.s32 	%r231, %r229, %r230;
	ld.shared.u32 	%r232, [smem+452];
	add.s32 	%r233, %r231, %r232;
	ld.shared.u32 	%r234, [smem+456];
	add.s32 	%r235, %r233, %r234;
	ld.shared.u32 	%r236, [smem+460];
	add.s32 	%r237, %r235, %r236;
	ld.shared.u32 	%r238, [smem+464];
	add.s32 	%r239, %r237, %r238;
	ld.shared.u32 	%r240, [smem+468];
	add.s32 	%r241, %r239, %r240;
	ld.shared.u32 	%r242, [smem+472];
	add.s32 	%r243, %r241, %r242;
	ld.shared.u32 	%r244, [smem+476];
	add.s32 	%r245, %r243, %r244;
	ld.shared.u32 	%r246, [smem+480];
	add.s32 	%r247, %r245, %r246;
	ld.shared.u32 	%r248, [smem+484];
	add.s32 	%r249, %r247, %r248;
	ld.shared.u32 	%r250, [smem+488];
	add.s32 	%r251, %r249, %r250;
	ld.shared.u32 	%r252, [smem+492];
	add.s32 	%r253, %r251, %r252;
	ld.shared.u32 	%r254, [smem+496];
	add.s32 	%r255, %r253, %r254;
	ld.shared.u32 	%r256, [smem+500];
	add.s32 	%r257, %r255, %r256;
	ld.shared.u32 	%r258, [smem+504];
	add.s32 	%r259, %r257, %r258;
	ld.shared.u32 	%r260, [smem+508];
	add.s32 	%r261, %r259, %r260;
	st.global.u32 	[%rd6], %r261;
$L__BB0_2:
	ret;

}


// ===== COMPILED SASS (sm_100) =====

	.target	sm_100

	.elftype	@"ET_EXEC"


//--------------------- .note.nv.tkinfo           --------------------------
	.section	.note.nv.tkinfo,"",@"SHT_NOTE"
	.sectionflags	@"SHF_NOTE_NV_TKINFO"
	.tkinfo
        /*0018*/ 	.word	0x00000002
        /*0030*/ 	.string	""
        /*0030*/ 	.string	"ptxas"
        /*0030*/ 	.string	"Cuda compilation tools, release 13.0, V13.0.88"
        /*0030*/ 	.string	"Build cuda_13.0.r13.0/compiler.36424714_0"
        /*0030*/ 	.string	"-arch sm_100 -m 64 "



//--------------------- .note.nv.cuinfo           --------------------------
	.section	.note.nv.cuinfo,"",@"SHT_NOTE"
	.sectionflags	@"SHF_NOTE_NV_CUINFO"
        /*0018*/ 	.short	0x0002
        /*001a*/ 	.short	0x0064
        /*001c*/ 	.short	0x0082
	.zero		2


//--------------------- .nv.info                  --------------------------
	.section	.nv.info,"",@"SHT_CUDA_INFO"
	.align	4


	//----- nvinfo : EIATTR_REGCOUNT
	.align		4
        /*0000*/ 	.byte	0x04, 0x2f
        /*0002*/ 	.short	(.L_1 - .L_0)
	.align		4
.L_0:
        /*0004*/ 	.word	index@(_Z9sumKernelPiS_)
        /*0008*/ 	.word	0x0000001e


	//----- nvinfo : EIATTR_FRAME_SIZE
	.align		4
.L_1:
        /*000c*/ 	.byte	0x04, 0x11
        /*000e*/ 	.short	(.L_3 - .L_2)
	.align		4
.L_2:
        /*0010*/ 	.word	index@(_Z9sumKernelPiS_)
        /*0014*/ 	.word	0x00000000


	//----- nvinfo : EIATTR_MIN_STACK_SIZE
	.align		4
.L_3:
        /*0018*/ 	.byte	0x04, 0x12
        /*001a*/ 	.short	(.L_5 - .L_4)
	.align		4
.L_4:
        /*001c*/ 	.word	index@(_Z9sumKernelPiS_)
        /*0020*/ 	.word	0x00000000
.L_5:


//--------------------- .nv.compat                --------------------------
	.section	.nv.compat,"",@"SHT_CUDA_COMPAT_INFO"
	.align	4
        /*0000*/ 	.byte	0x02, 0x09, 0x00, 0x00, 0x02, 0x02, 0x01, 0x00, 0x02, 0x05, 0x05, 0x00, 0x03, 0x07, 0x01, 0x01
        /*0010*/ 	.byte	0x02, 0x03, 0x00, 0x00, 0x02, 0x06, 0x01, 0x00, 0x04, 0x0b, 0x08, 0x00, 0x09, 0x00, 0x00, 0x00
        /*0020*/ 	.byte	0x00, 0x00, 0x00, 0x00


//--------------------- .nv.info._Z9sumKernelPiS_ --------------------------
	.section	.nv.info._Z9sumKernelPiS_,"",@"SHT_CUDA_INFO"
	.sectionflags	@""
	.align	4


	//----- nvinfo : EIATTR_CUDA_API_VERSION
	.align		4
        /*0000*/ 	.byte	0x04, 0x37
        /*0002*/ 	.short	(.L_7 - .L_6)
.L_6:
        /*0004*/ 	.word	0x00000082


	//----- nvinfo : EIATTR_KPARAM_INFO
	.align		4
.L_7:
        /*0008*/ 	.byte	0x04, 0x17
        /*000a*/ 	.short	(.L_9 - .L_8)
.L_8:
        /*000c*/ 	.word	0x00000000
        /*0010*/ 	.short	0x0001
        /*0012*/ 	.short	0x0008
        /*0014*/ 	.byte	0x00, 0xf5, 0x21, 0x00


	//----- nvinfo : EIATTR_KPARAM_INFO
	.align		4
.L_9:
        /*0018*/ 	.byte	0x04, 0x17
        /*001a*/ 	.short	(.L_11 - .L_10)
.L_10:
        /*001c*/ 	.word	0x00000000
        /*0020*/ 	.short	0x0000
        /*0022*/ 	.short	0x0000
        /*0024*/ 	.byte	0x00, 0xf5, 0x21, 0x00


	//----- nvinfo : EIATTR_SPARSE_MMA_MASK
	.align		4
.L_11:
        /*0028*/ 	.byte	0x03, 0x50
        /*002a*/ 	.short	0x0000


	//----- nvinfo : EIATTR_MAXREG_COUNT
	.align		4
        /*002c*/ 	.byte	0x03, 0x1b
        /*002e*/ 	.short	0x00ff


	//----- nvinfo : EIATTR_MERCURY_ISA_VERSION
	.align		4
        /*0030*/ 	.byte	0x03, 0x5f
        /*0032*/ 	.short	0x0101


	//----- nvinfo : EIATTR_VRC_CTA_INIT_COUNT
	.align		4
        /*0034*/ 	.byte	0x02, 0x4a
	.zero		1
	.zero		1


	//----- nvinfo : EIATTR_EXIT_INSTR_OFFSETS
	.align		4
        /*0038*/ 	.byte	0x04, 0x1c
        /*003a*/ 	.short	(.L_13 - .L_12)


	//   ....[0]....
.L_12:
        /*003c*/ 	.word	0x000000d0


	//   ....[1]....
        /*0040*/ 	.word	0x00000700


	//----- nvinfo : EIATTR_CBANK_PARAM_SIZE
	.align		4
.L_13:
        /*0044*/ 	.byte	0x03, 0x19
        /*0046*/ 	.short	0x0010


	//----- nvinfo : EIATTR_PARAM_CBANK
	.align		4
        /*0048*/ 	.byte	0x04, 0x0a
        /*004a*/ 	.short	(.L_15 - .L_14)
	.align		4
.L_14:
        /*004c*/ 	.word	index@(.nv.constant0._Z9sumKernelPiS_)
        /*0050*/ 	.short	0x0380
        /*0052*/ 	.short	0x0010


	//----- nvinfo : EIATTR_SW_WAR
	.align		4
.L_15:
        /*0054*/ 	.byte	0x04, 0x36
        /*0056*/ 	.short	(.L_17 - .L_16)
.L_16:
        /*0058*/ 	.word	0x00000008
.L_17:


//--------------------- .nv.callgraph             --------------------------
	.section	.nv.callgraph,"",@"SHT_CUDA_CALLGRAPH"
	.align	4
	.sectionentsize	8
	.align		4
        /*0000*/ 	.word	0x00000000
	.align		4
        /*0004*/ 	.word	0xffffffff
	.align		4
        /*0008*/ 	.word	0x00000000
	.align		4
        /*000c*/ 	.word	0xfffffffe
	.align		4
        /*0010*/ 	.word	0x00000000
	.align		4
        /*0014*/ 	.word	0xfffffffd
	.align		4
        /*0018*/ 	.word	0x00000000
	.align		4
        /*001c*/ 	.word	0xfffffffc


//--------------------- .text._Z9sumKernelPiS_    --------------------------
	.section	.text._Z9sumKernelPiS_,"ax",@progbits
	.align	128
        .global         _Z9sumKernelPiS_
        .type           _Z9sumKernelPiS_,@function
        .size           _Z9sumKernelPiS_,(.L_x_1 - _Z9sumKernelPiS_)
        .other          _Z9sumKernelPiS_,@"STO_CUDA_ENTRY STV_DEFAULT"
_Z9sumKernelPiS_:
.text._Z9sumKernelPiS_:
[----:B------:R-:W-:Y:S01]  /*0000*/  LDC R1, c[0x0][0x37c] ;  /* 0x0000df00ff017b82 */ /* 0x000fe20000000800 */
[----:B------:R-:W0:Y:S07]  /*0010*/  S2R R7, SR_TID.X ;  /* 0x0000000000077919 */ /* 0x000e2e0000002100 */
[----:B------:R-:W0:Y:S01]  /*0020*/  LDC.64 R2, c[0x0][0x380] ;  /* 0x0000e000ff027b82 */ /* 0x000e220000000a00 */
[----:B------:R-:W1:Y:S01]  /*0030*/  LDCU.64 UR6, c[0x0][0x358] ;  /* 0x00006b00ff0677ac */ /* 0x000e620008000a00 */
[----:B0-----:R-:W-:-:S06]  /*0040*/  IMAD.WIDE.U32 R2, R7, 0x4, R2 ;  /* 0x0000000407027825 */ /* 0x001fcc00078e0002 */
[----:B-1----:R-:W2:Y:S01]  /*0050*/  LDG.E R2, desc[UR6][R2.64] ;  /* 0x0000000602027981 */ /* 0x002ea2000c1e1900 */
[----:B------:R-:W0:Y:S01]  /*0060*/  S2UR UR5, SR_CgaCtaId ;  /* 0x00000000000579c3 */ /* 0x000e220000008800 */
[----:B------:R-:W-:Y:S01]  /*0070*/  UMOV UR4, 0x400 ;  /* 0x0000040000047882 */ /* 0x000fe20000000000 */
[----:B------:R-:W-:Y:S01]  /*0080*/  ISETP.NE.AND P0, PT, R7, RZ, PT ;  /* 0x000000ff0700720c */ /* 0x000fe20003f05270 */
[----:B0-----:R-:W-:-:S06]  /*0090*/  ULEA UR4, UR5, UR4, 0x18 ;  /* 0x0000000405047291 */ /* 0x001fcc000f8ec0ff */
[----:B------:R-:W-:Y:S01]  /*00a0*/  LEA R5, R7, UR4, 0x2 ;  /* 0x0000000407057c11 */ /* 0x000fe2000f8e10ff */
[----:B--2---:R-:W-:-:S05]  /*00b0*/  IMAD.IADD R0, R2, 0x1, R7 ;  /* 0x0000000102007824 */ /* 0x004fca00078e0207 */
[----:B------:R0:W-:Y:S01]  /*00c0*/  STS [R5], R0 ;  /* 0x0000000005007388 */ /* 0x0001e20000000800 */
[----:B------:R-:W-:Y:S05]  /*00d0*/  @P0 EXIT ;  /* 0x000000000000094d */ /* 0x000fea0003800000 */
[----:B------:R-:W1:Y:S01]  /*00e0*/  LDS.128 R8, [UR4] ;  /* 0x00000004ff087984 */ /* 0x000e620008000c00 */
[----:B------:R-:W2:Y:S03]  /*00f0*/  LDC.64 R2, c[0x0][0x388] ;  /* 0x0000e200ff027b82 */ /* 0x000ea60000000a00 */
[----:B------:R-:W3:Y:S04]  /*0100*/  LDS.128 R24, [UR4+0x10] ;  /* 0x00001004ff187984 */ /* 0x000ee80008000c00 */
[----:B0-----:R-:W0:Y:S04]  /*0110*/  LDS.128 R4, [UR4+0x20] ;  /* 0x00002004ff047984 */ /* 0x001e280008000c00 */
[----:B------:R-:W4:Y:S04]  /*0120*/  LDS.128 R20, [UR4+0x30] ;  /* 0x00003004ff147984 */ /* 0x000f280008000c00 */
[----:B------:R-:W5:Y:S04]  /*0130*/  LDS.128 R16, [UR4+0x40] ;  /* 0x00004004ff107984 */ /* 0x000f680008000c00 */
[----:B------:R-:W2:Y:S01]  /*0140*/  LDS.128 R12, [UR4+0x50] ;  /* 0x00005004ff0c7984 */ /* 0x000ea20008000c00 */
[----:B-1----:R-:W-:-:S04]  /*0150*/  IADD3 R8, PT, PT, R10, R8, R9 ;  /* 0x000000080a087210 */ /* 0x002fc80007ffe009 */
[----:B---3--:R-:W-:Y:S02]  /*0160*/  IADD3 R24, PT, PT, R24, R8, R11 ;  /* 0x0000000818187210 */ /* 0x008fe40007ffe00b */
[----:B------:R-:W1:Y:S02]  /*0170*/  LDS.128 R8, [UR4+0x60] ;  /* 0x00006004ff087984 */ /* 0x000e640008000c00 */
[----:B------:R-:W-:-:S04]  /*0180*/  IADD3 R24, PT, PT, R26, R24, R25 ;  /* 0x000000181a187210 */ /* 0x000fc80007ffe019 */
[----:B0-----:R-:W-:Y:S02]  /*0190*/  IADD3 R4, PT, PT, R4, R24, R27 ;  /* 0x0000001804047210 */ /* 0x001fe40007ffe01b */
[----:B------:R-:W0:Y:S02]  /*01a0*/  LDS.128 R24, [UR4+0x70] ;  /* 0x00007004ff187984 */ /* 0x000e240008000c00 */
[----:B------:R-:W-:-:S04]  /*01b0*/  IADD3 R4, PT, PT, R6, R4, R5 ;  /* 0x0000000406047210 */ /* 0x000fc80007ffe005 */
[----:B----4-:R-:W-:Y:S02]  /*01c0*/  IADD3 R20, PT, PT, R20, R4, R7 ;  /* 0x0000000414147210 */ /* 0x010fe40007ffe007 */
[----:B------:R-:W3:Y:S02]  /*01d0*/  LDS.128 R4, [UR4+0x80] ;  /* 0x00008004ff047984 */ /* 0x000ee40008000c00 */
[----:B------:R-:W-:-:S04]  /*01e0*/  IADD3 R20, PT, PT, R22, R20, R21 ;  /* 0x0000001416147210 */ /* 0x000fc80007ffe015 */
[----:B-----5:R-:W-:Y:S02]  /*01f0*/  IADD3 R16, PT, PT, R16, R20, R23 ;  /* 0x0000001410107210 */ /* 0x020fe40007ffe017 */
[----:B------:R-:W4:Y:S02]  /*0200*/  LDS.128 R20, [UR4+0x90] ;  /* 0x00009004ff147984 */ /* 0x000f240008000c00 */
[----:B------:R-:W-:-:S04]  /*0210*/  IADD3 R16, PT, PT, R18, R16, R17 ;  /* 0x0000001012107210 */ /* 0x000fc80007ffe011 */
[----:B--2---:R-:W-:Y:S02]  /*0220*/  IADD3 R12, PT, PT, R12, R16, R19 ;  /* 0x000000100c0c7210 */ /* 0x004fe40007ffe013 */
[----:B------:R-:W2:Y:S02]  /*0230*/  LDS.128 R16, [UR4+0xa0] ;  /* 0x0000a004ff107984 */ /* 0x000ea40008000c00 */
[----:B------:R-:W-:-:S04]  /*0240*/  IADD3 R12, PT, PT, R14, R12, R13 ;  /* 0x0000000c0e0c7210 */ /* 0x000fc80007ffe00d */
[----:B-1----:R-:W-:Y:S02]  /*0250*/  IADD3 R8, PT, PT, R8, R12, R15 ;  /* 0x0000000c08087210 */ /* 0x002fe40007ffe00f */
[----:B------:R-:W1:Y:S02]  /*0260*/  LDS.128 R12, [UR4+0xb0] ;  /* 0x0000b004ff0c7984 */ /* 0x000e640008000c00 */
[----:B------:R-:W-:-:S04]  /*0270*/  IADD3 R8, PT, PT, R10, R8, R9 ;  /* 0x000000080a087210 */ /* 0x000fc80007ffe009 */
[----:B0-----:R-:W-:Y:S02]  /*0280*/  IADD3 R24, PT, PT, R24, R8, R11 ;  /* 0x0000000818187210 */ /* 0x001fe40007ffe00b */
[----:B------:R-:W0:Y:S02]  /*0290*/  LDS.128 R8, [UR4+0xc0] ;  /* 0x0000c004ff087984 */ /* 0x000e240008000c00 */
[----:B------:R-:W-:-:S04]  /*02a0*/  IADD3 R24, PT, PT, R26, R24, R25 ;  /* 0x000000181a187210 */ /* 0x000fc80007ffe019 */
[----:B---3--:R-:W-:Y:S02]  /*02b0*/  IADD3 R4, PT, PT, R4, R24, R27 ;  /* 0x0000001804047210 */ /* 0x008fe40007ffe01b */
[----:B------:R-:W3:Y:S02]  /*02c0*/  LDS.128 R24, [UR4+0xd0] ;  /* 0x0000d004ff187984 */ /* 0x000ee40008000c00 */
[----:B------:R-:W-:-:S04]  /*02d0*/  IADD3 R4, PT, PT, R6, R4, R5 ;  /* 0x0000000406047210 */ /* 0x000fc80007ffe005 */
[----:B----4-:R-:W-:Y:S02]  /*02e0*/  IADD3 R20, PT, PT, R20, R4, R7 ;  /* 0x0000000414147210 */ /* 0x010fe40007ffe007 */
        /* <DEDUP_REMOVED lines=53> */
[----:B0-----:R-:W-:-:S04]  /*0640*/  IADD3 R4, PT, PT, R20, R4, R7 ;  /* 0x0000000414047210 */ /* 0x001fc80007ffe007 */
[----:B------:R-:W-:-:S04]  /*0650*/  IADD3 R4, PT, PT, R22, R4, R21 ;  /* 0x0000000416047210 */ /* 0x000fc80007ffe015 */
[----:B---3--:R-:W-:-:S04]  /*0660*/  IADD3 R4, PT, PT, R16, R4, R23 ;  /* 0x0000000410047210 */ /* 0x008fc80007ffe017 */
[----:B------:R-:W-:-:S04]  /*0670*/  IADD3 R4, PT, PT, R18, R4, R17 ;  /* 0x0000000412047210 */ /* 0x000fc80007ffe011 */
[----:B----4-:R-:W-:-:S04]  /*0680*/  IADD3 R4, PT, PT, R12, R4, R19 ;  /* 0x000000040c047210 */ /* 0x010fc80007ffe013 */
[----:B------:R-:W-:-:S04]  /*0690*/  IADD3 R4, PT, PT, R14, R4, R13 ;  /* 0x000000040e047210 */ /* 0x000fc80007ffe00d */
[----:B--2---:R-:W-:-:S04]  /*06a0*/  IADD3 R4, PT, PT, R8, R4, R15 ;  /* 0x0000000408047210 */ /* 0x004fc80007ffe00f */
[----:B------:R-:W-:-:S04]  /*06b0*/  IADD3 R4, PT, PT, R10, R4, R9 ;  /* 0x000000040a047210 */ /* 0x000fc80007ffe009 */
[----:B-1----:R-:W-:-:S04]  /*06c0*/  IADD3 R4, PT, PT, R24, R4, R11 ;  /* 0x0000000418047210 */ /* 0x002fc80007ffe00b */
[----:B------:R-:W-:-:S05]  /*06d0*/  IADD3 R4, PT, PT, R26, R4, R25 ;  /* 0x000000041a047210 */ /* 0x000fca0007ffe019 */
[----:B------:R-:W-:-:S05]  /*06e0*/  IMAD.IADD R27, R4, 0x1, R27 ;  /* 0x00000001041b7824 */ /* 0x000fca00078e021b */
[----:B------:R-:W-:Y:S01]  /*06f0*/  STG.E desc[UR6][R2.64], R27 ;  /* 0x0000001b02007986 */ /* 0x000fe2000c101906 */
[----:B------:R-:W-:Y:S05]  /*0700*/  EXIT ;  /* 0x000000000000794d */ /* 0x000fea0003800000 */
.L_x_0:
[----:B------:R-:W-:-:S00]  /*0710*/  BRA `(.L_x_0) ;  /* 0xfffffffc00fc7947 */ /* 0x000fc0000383ffff */
[----:B------:R-:W-:-:S00]  /*0720*/  NOP ;  /* 0x0000000000007918 */ /* 0x000fc00000000000 */
        /* <DEDUP_REMOVED lines=13> */
.L_x_1:


//--------------------- .nv.shared._Z9sumKernelPiS_ --------------------------
	.section	.nv.shared._Z9sumKernelPiS_,"aw",@nobits
	.sectionflags	@""
	.align	4
.nv.shared._Z9sumKernelPiS_:
	.zero		1536


//--------------------- .nv.shared.reserved.0     --------------------------
	.section	.nv.shared.reserved.0,"aw",@nobits
	.weak		__nv_reservedSMEM_offset_0_alias
	.size		__nv_reservedSMEM_offset_0_alias, 0, 64
	.other		__nv_reservedSMEM_offset_0_alias,@"STO_CUDA_RESERVED_SHARED STV_DEFAULT"
__nv_reservedSMEM_offset_0_alias:
	.zero		0
	.zero		64


//--------------------- .nv.constant0._Z9sumKernelPiS_ --------------------------
	.section	.nv.constant0._Z9sumKernelPiS_,"a",@progbits
	.sectionflags	@""
	.align	4
.nv.constant0._Z9sumKernelPiS_:
	.zero		912


//--------------------- SYMBOLS --------------------------

	.type		.nv.reservedSmem.offset0,@object
	.size		.nv.reservedSmem.offset0,0x4
	.type		.nv.reservedSmem.cap,@object
	.size		.nv.reservedSmem.cap,0x4
